//
// Generated by NVIDIA NVVM Compiler
//
// Compiler Build ID: CL-36424714
// Cuda compilation tools, release 13.0, V13.0.88
// Based on NVVM 20.0.0
//

.version 9.0
.target sm_100
.address_size 64

	// .globl	_Z10reduceShflPKfPfi
// _ZZ10reduceShflPKfPfiE9warp_sums has been demoted
// _ZZ12reduceSharedPKfPfiE5sdata has been demoted

.visible .entry _Z10reduceShflPKfPfi(
	.param .u64 .ptr .align 1 _Z10reduceShflPKfPfi_param_0,
	.param .u64 .ptr .align 1 _Z10reduceShflPKfPfi_param_1,
	.param .u32 _Z10reduceShflPKfPfi_param_2
)
{
	.reg .pred 	%p<16>;
	.reg .b32 	%r<33>;
	.reg .b32 	%f<29>;
	.reg .b64 	%rd<9>;
	// demoted variable
	.shared .align 4 .b8 _ZZ10reduceShflPKfPfiE9warp_sums[32];
	ld.param.u64 	%rd1, [_Z10reduceShflPKfPfi_param_0];
	ld.param.u64 	%rd2, [_Z10reduceShflPKfPfi_param_1];
	ld.param.u32 	%r5, [_Z10reduceShflPKfPfi_param_2];
	mov.u32 	%r1, %tid.x;
	mov.u32 	%r2, %ctaid.x;
	mov.u32 	%r6, %ntid.x;
	mad.lo.s32 	%r3, %r2, %r6, %r1;
	setp.ge.s32 	%p1, %r3, %r5;
	mov.f32 	%f27, 0f00000000;
	@%p1 bra 	$L__BB0_2;
	cvta.to.global.u64 	%rd3, %rd1;
	mul.wide.s32 	%rd4, %r3, 4;
	add.s64 	%rd5, %rd3, %rd4;
	ld.global.f32 	%f27, [%rd5];
$L__BB0_2:
	mov.b32 	%r7, %f27;
	shfl.sync.down.b32	%r8|%p2, %r7, 16, 31, -1;
	mov.b32 	%f8, %r8;
	add.f32 	%f9, %f27, %f8;
	mov.b32 	%r9, %f9;
	shfl.sync.down.b32	%r10|%p3, %r9, 8, 31, -1;
	mov.b32 	%f10, %r10;
	add.f32 	%f11, %f9, %f10;
	mov.b32 	%r11, %f11;
	shfl.sync.down.b32	%r12|%p4, %r11, 4, 31, -1;
	mov.b32 	%f12, %r12;
	add.f32 	%f13, %f11, %f12;
	mov.b32 	%r13, %f13;
	shfl.sync.down.b32	%r14|%p5, %r13, 2, 31, -1;
	mov.b32 	%f14, %r14;
	add.f32 	%f15, %f13, %f14;
	mov.b32 	%r15, %f15;
	shfl.sync.down.b32	%r16|%p6, %r15, 1, 31, -1;
	mov.b32 	%f16, %r16;
	add.f32 	%f3, %f15, %f16;
	and.b32  	%r4, %r1, 31;
	setp.ne.s32 	%p7, %r4, 0;
	@%p7 bra 	$L__BB0_4;
	shr.u32 	%r17, %r1, 3;
	mov.u32 	%r18, _ZZ10reduceShflPKfPfiE9warp_sums;
	add.s32 	%r19, %r18, %r17;
	st.shared.f32 	[%r19], %f3;
$L__BB0_4:
	bar.sync 	0;
	setp.gt.u32 	%p8, %r1, 7;
	mov.f32 	%f28, 0f00000000;
	@%p8 bra 	$L__BB0_6;
	shl.b32 	%r20, %r1, 2;
	mov.u32 	%r21, _ZZ10reduceShflPKfPfiE9warp_sums;
	add.s32 	%r22, %r21, %r20;
	ld.shared.f32 	%f28, [%r22];
$L__BB0_6:
	setp.gt.u32 	%p9, %r1, 31;
	@%p9 bra 	$L__BB0_9;
	setp.ne.s32 	%p10, %r4, 0;
	mov.b32 	%r23, %f28;
	shfl.sync.down.b32	%r24|%p11, %r23, 16, 31, -1;
	mov.b32 	%f18, %r24;
	add.f32 	%f19, %f28, %f18;
	mov.b32 	%r25, %f19;
	shfl.sync.down.b32	%r26|%p12, %r25, 8, 31, -1;
	mov.b32 	%f20, %r26;
	add.f32 	%f21, %f19, %f20;
	mov.b32 	%r27, %f21;
	shfl.sync.down.b32	%r28|%p13, %r27, 4, 31, -1;
	mov.b32 	%f22, %r28;
	add.f32 	%f23, %f21, %f22;
	mov.b32 	%r29, %f23;
	shfl.sync.down.b32	%r30|%p14, %r29, 2, 31, -1;
	mov.b32 	%f24, %r30;
	add.f32 	%f25, %f23, %f24;
	mov.b32 	%r31, %f25;
	shfl.sync.down.b32	%r32|%p15, %r31, 1, 31, -1;
	mov.b32 	%f26, %r32;
	add.f32 	%f6, %f25, %f26;
	@%p10 bra 	$L__BB0_9;
	cvta.to.global.u64 	%rd6, %rd2;
	mul.wide.u32 	%rd7, %r2, 4;
	add.s64 	%rd8, %rd6, %rd7;
	st.global.f32 	[%rd8], %f6;
$L__BB0_9:
	ret;

}
	// .globl	_Z12reduceSharedPKfPfi
.visible .entry _Z12reduceSharedPKfPfi(
	.param .u64 .ptr .align 1 _Z12reduceSharedPKfPfi_param_0,
	.param .u64 .ptr .align 1 _Z12reduceSharedPKfPfi_param_1,
	.param .u32 _Z12reduceSharedPKfPfi_param_2
)
{
	.reg .pred 	%p<6>;
	.reg .b32 	%r<14>;
	.reg .b32 	%f<9>;
	.reg .b64 	%rd<9>;
	// demoted variable
	.shared .align 4 .b8 _ZZ12reduceSharedPKfPfiE5sdata[1024];
	ld.param.u64 	%rd1, [_Z12reduceSharedPKfPfi_param_0];
	ld.param.u64 	%rd2, [_Z12reduceSharedPKfPfi_param_1];
	ld.param.u32 	%r8, [_Z12reduceSharedPKfPfi_param_2];
	mov.u32 	%r1, %tid.x;
	mov.u32 	%r2, %ctaid.x;
	mov.u32 	%r13, %ntid.x;
	mad.lo.s32 	%r4, %r2, %r13, %r1;
	setp.ge.s32 	%p1, %r4, %r8;
	mov.f32 	%f8, 0f00000000;
	@%p1 bra 	$L__BB1_2;
	cvta.to.global.u64 	%rd3, %rd1;
	mul.wide.s32 	%rd4, %r4, 4;
	add.s64 	%rd5, %rd3, %rd4;
	ld.global.f32 	%f8, [%rd5];
$L__BB1_2:
	shl.b32 	%r9, %r1, 2;
	mov.u32 	%r10, _ZZ12reduceSharedPKfPfiE5sdata;
	add.s32 	%r5, %r10, %r9;
	st.shared.f32 	[%r5], %f8;
	bar.sync 	0;
	setp.lt.u32 	%p2, %r13, 2;
	@%p2 bra 	$L__BB1_6;
$L__BB1_3:
	shr.u32 	%r7, %r13, 1;
	setp.ge.u32 	%p3, %r1, %r7;
	@%p3 bra 	$L__BB1_5;
	shl.b32 	%r11, %r7, 2;
	add.s32 	%r12, %r5, %r11;
	ld.shared.f32 	%f4, [%r12];
	ld.shared.f32 	%f5, [%r5];
	add.f32 	%f6, %f4, %f5;
	st.shared.f32 	[%r5], %f6;
$L__BB1_5:
	bar.sync 	0;
	setp.gt.u32 	%p4, %r13, 3;
	mov.u32 	%r13, %r7;
	@%p4 bra 	$L__BB1_3;
$L__BB1_6:
	setp.ne.s32 	%p5, %r1, 0;
	@%p5 bra 	$L__BB1_8;
	ld.shared.f32 	%f7, [_ZZ12reduceSharedPKfPfiE5sdata];
	cvta.to.global.u64 	%rd6, %rd2;
	mul.wide.u32 	%rd7, %r2, 4;
	add.s64 	%rd8, %rd6, %rd7;
	st.global.f32 	[%rd8], %f7;
$L__BB1_8:
	ret;

}


// ===== COMPILED SASS (sm_100) =====

	.target	sm_100

	.elftype	@"ET_EXEC"


//--------------------- .note.nv.tkinfo           --------------------------
	.section	.note.nv.tkinfo,"",@"SHT_NOTE"
	.sectionflags	@"SHF_NOTE_NV_TKINFO"
	.tkinfo
        /*0018*/ 	.word	0x00000002
        /*0030*/ 	.string	""
        /*0030*/ 	.string	"ptxas"
        /*0030*/ 	.string	"Cuda compilation tools, release 13.0, V13.0.88"
        /*0030*/ 	.string	"Build cuda_13.0.r13.0/compiler.36424714_0"
        /*0030*/ 	.string	"-arch sm_100 -m 64 "



//--------------------- .note.nv.cuinfo           --------------------------
	.section	.note.nv.cuinfo,"",@"SHT_NOTE"
	.sectionflags	@"SHF_NOTE_NV_CUINFO"
        /*0018*/ 	.short	0x0002
        /*001a*/ 	.short	0x0064
        /*001c*/ 	.short	0x0082
	.zero		2


//--------------------- .nv.info                  --------------------------
	.section	.nv.info,"",@"SHT_CUDA_INFO"
	.align	4


	//----- nvinfo : EIATTR_REGCOUNT
	.align		4
        /*0000*/ 	.byte	0x04, 0x2f
        /*0002*/ 	.short	(.L_1 - .L_0)
	.align		4
.L_0:
        /*0004*/ 	.word	index@(_Z10reduceShflPKfPfi)
        /*0008*/ 	.word	0x00000012


	//----- nvinfo : EIATTR_FRAME_SIZE
	.align		4
.L_1:
        /*000c*/ 	.byte	0x04, 0x11
        /*000e*/ 	.short	(.L_3 - .L_2)
	.align		4
.L_2:
        /*0010*/ 	.word	index@(_Z10reduceShflPKfPfi)
        /*0014*/ 	.word	0x00000000


	//----- nvinfo : EIATTR_REGCOUNT
	.align		4
.L_3:
        /*0018*/ 	.byte	0x04, 0x2f
        /*001a*/ 	.short	(.L_5 - .L_4)
	.align		4
.L_4:
        /*001c*/ 	.word	index@(_Z12reduceSharedPKfPfi)
        /*0020*/ 	.word	0x0000000b


	//----- nvinfo : EIATTR_FRAME_SIZE
	.align		4
.L_5:
        /*0024*/ 	.byte	0x04, 0x11
        /*0026*/ 	.short	(.L_7 - .L_6)
	.align		4
.L_6:
        /*0028*/ 	.word	index@(_Z12reduceSharedPKfPfi)
        /*002c*/ 	.word	0x00000000


	//----- nvinfo : EIATTR_MIN_STACK_SIZE
	.align		4
.L_7:
        /*0030*/ 	.byte	0x04, 0x12
        /*0032*/ 	.short	(.L_9 - .L_8)
	.align		4
.L_8:
        /*0034*/ 	.word	index@(_Z12reduceSharedPKfPfi)
        /*0038*/ 	.word	0x00000000


	//----- nvinfo : EIATTR_MIN_STACK_SIZE
	.align		4
.L_9:
        /*003c*/ 	.byte	0x04, 0x12
        /*003e*/ 	.short	(.L_11 - .L_10)
	.align		4
.L_10:
        /*0040*/ 	.word	index@(_Z10reduceShflPKfPfi)
        /*0044*/ 	.word	0x00000000
.L_11:


//--------------------- .nv.compat                --------------------------
	.section	.nv.compat,"",@"SHT_CUDA_COMPAT_INFO"
	.align	4
        /*0000*/ 	.byte	0x02, 0x09, 0x00, 0x00, 0x02, 0x02, 0x01, 0x00, 0x02, 0x05, 0x05, 0x00, 0x03, 0x07, 0x01, 0x01
        /*0010*/ 	.byte	0x02, 0x03, 0x00, 0x00, 0x02, 0x06, 0x01, 0x00, 0x04, 0x0b, 0x08, 0x00, 0x09, 0x00, 0x00, 0x00
        /*0020*/ 	.byte	0x00, 0x00, 0x00, 0x00


//--------------------- .nv.info._Z12reduceSharedPKfPfi --------------------------
	.section	.nv.info._Z12reduceSharedPKfPfi,"",@"SHT_CUDA_INFO"
	.sectionflags	@""
	.align	4


	//----- nvinfo : EIATTR_CUDA_API_VERSION
	.align		4
        /*0000*/ 	.byte	0x04, 0x37
        /*0002*/ 	.short	(.L_13 - .L_12)
.L_12:
        /*0004*/ 	.word	0x00000082


	//----- nvinfo : EIATTR_KPARAM_INFO
	.align		4
.L_13:
        /*0008*/ 	.byte	0x04, 0x17
        /*000a*/ 	.short	(.L_15 - .L_14)
.L_14:
        /*000c*/ 	.word	0x00000000
        /*0010*/ 	.short	0x0002
        /*0012*/ 	.short	0x0010
        /*0014*/ 	.byte	0x00, 0xf0, 0x11, 0x00


	//----- nvinfo : EIATTR_KPARAM_INFO
	.align		4
.L_15:
        /*0018*/ 	.byte	0x04, 0x17
        /*001a*/ 	.short	(.L_17 - .L_16)
.L_16:
        /*001c*/ 	.word	0x00000000
        /*0020*/ 	.short	0x0001
        /*0022*/ 	.short	0x0008
        /*0024*/ 	.byte	0x00, 0xf5, 0x21, 0x00


	//----- nvinfo : EIATTR_KPARAM_INFO
	.align		4
.L_17:
        /*0028*/ 	.byte	0x04, 0x17
        /*002a*/ 	.short	(.L_19 - .L_18)
.L_18:
        /*002c*/ 	.word	0x00000000
        /*0030*/ 	.short	0x0000
        /*0032*/ 	.short	0x0000
        /*0034*/ 	.byte	0x00, 0xf5, 0x21, 0x00


	//----- nvinfo : EIATTR_SPARSE_MMA_MASK
	.align		4
.L_19:
        /*0038*/ 	.byte	0x03, 0x50
        /*003a*/ 	.short	0x0000


	//----- nvinfo : EIATTR_MAXREG_COUNT
	.align		4
        /*003c*/ 	.byte	0x03, 0x1b
        /*003e*/ 	.short	0x00ff


	//----- nvinfo : EIATTR_NUM_BARRIERS
	.align		4
        /*0040*/ 	.byte	0x02, 0x4c
        /*0042*/ 	.byte	0x01
	.zero		1


	//----- nvinfo : EIATTR_MERCURY_ISA_VERSION
	.align		4
        /*0044*/ 	.byte	0x03, 0x5f
        /*0046*/ 	.short	0x0101


	//----- nvinfo : EIATTR_VRC_CTA_INIT_COUNT
	.align		4
        /*0048*/ 	.byte	0x02, 0x4a
	.zero		1
	.zero		1


	//----- nvinfo : EIATTR_EXIT_INSTR_OFFSETS
	.align		4
        /*004c*/ 	.byte	0x04, 0x1c
        /*004e*/ 	.short	(.L_21 - .L_20)


	//   ....[0]....
.L_20:
        /*0050*/ 	.word	0x00000210


	//   ....[1]....
        /*0054*/ 	.word	0x00000290


	//----- nvinfo : EIATTR_CBANK_PARAM_SIZE
	.align		4
.L_21:
        /*0058*/ 	.byte	0x03, 0x19
        /*005a*/ 	.short	0x0014


	//----- nvinfo : EIATTR_PARAM_CBANK
	.align		4
        /*005c*/ 	.byte	0x04, 0x0a
        /*005e*/ 	.short	(.L_23 - .L_22)
	.align		4
.L_22:
        /*0060*/ 	.word	index@(.nv.constant0._Z12reduceSharedPKfPfi)
        /*0064*/ 	.short	0x0380
        /*0066*/ 	.short	0x0014


	//----- nvinfo : EIATTR_SW_WAR
	.align		4
.L_23:
        /*0068*/ 	.byte	0x04, 0x36
        /*006a*/ 	.short	(.L_25 - .L_24)
.L_24:
        /*006c*/ 	.word	0x00000008
.L_25:


//--------------------- .nv.info._Z10reduceShflPKfPfi --------------------------
	.section	.nv.info._Z10reduceShflPKfPfi,"",@"SHT_CUDA_INFO"
	.sectionflags	@""
	.align	4


	//----- nvinfo : EIATTR_CUDA_API_VERSION
	.align		4
        /*0000*/ 	.byte	0x04, 0x37
        /*0002*/ 	.short	(.L_27 - .L_26)
.L_26:
        /*0004*/ 	.word	0x00000082


	//----- nvinfo : EIATTR_KPARAM_INFO
	.align		4
.L_27:
        /*0008*/ 	.byte	0x04, 0x17
        /*000a*/ 	.short	(.L_29 - .L_28)
.L_28:
        /*000c*/ 	.word	0x00000000
        /*0010*/ 	.short	0x0002
        /*0012*/ 	.short	0x0010
        /*0014*/ 	.byte	0x00, 0xf0, 0x11, 0x00


	//----- nvinfo : EIATTR_KPARAM_INFO
	.align		4
.L_29:
        /*0018*/ 	.byte	0x04, 0x17
        /*001a*/ 	.short	(.L_31 - .L_30)
.L_30:
        /*001c*/ 	.word	0x00000000
        /*0020*/ 	.short	0x0001
        /*0022*/ 	.short	0x0008
        /*0024*/ 	.byte	0x00, 0xf5, 0x21, 0x00


	//----- nvinfo : EIATTR_KPARAM_INFO
	.align		4
.L_31:
        /*0028*/ 	.byte	0x04, 0x17
        /*002a*/ 	.short	(.L_33 - .L_32)
.L_32:
        /*002c*/ 	.word	0x00000000
        /*0030*/ 	.short	0x0000
        /*0032*/ 	.short	0x0000
        /*0034*/ 	.byte	0x00, 0xf5, 0x21, 0x00


	//----- nvinfo : EIATTR_SPARSE_MMA_MASK
	.align		4
.L_33:
        /*0038*/ 	.byte	0x03, 0x50
        /*003a*/ 	.short	0x0000


	//----- nvinfo : EIATTR_MAXREG_COUNT
	.align		4
        /*003c*/ 	.byte	0x03, 0x1b
        /*003e*/ 	.short	0x00ff


	//----- nvinfo : EIATTR_NUM_BARRIERS
	.align		4
        /*0040*/ 	.byte	0x02, 0x4c
        /*0042*/ 	.byte	0x01
	.zero		1


	//----- nvinfo : EIATTR_MERCURY_ISA_VERSION
	.align		4
        /*0044*/ 	.byte	0x03, 0x5f
        /*0046*/ 	.short	0x0101


	//----- nvinfo : EIATTR_COOP_GROUP_MASK_REGIDS
	.align		4
        /*0048*/ 	.byte	0x04, 0x29
        /*004a*/ 	.short	(.L_35 - .L_34)


	//   ....[0]....
.L_34:
        /*004c*/ 	.word	0xffffffff


	//   ....[1]....
        /*0050*/ 	.word	0xffffffff


	//   ....[2]....
        /*0054*/ 	.word	0xffffffff


	//   ....[3]....
        /*0058*/ 	.word	0xffffffff


	//   ....[4]....
        /*005c*/ 	.word	0xffffffff


	//   ....[5]....
        /*0060*/ 	.word	0xffffffff


	//   ....[6]....
        /*0064*/ 	.word	0xffffffff


	//   ....[7]....
        /*0068*/ 	.word	0xffffffff


	//   ....[8]....
        /*006c*/ 	.word	0xffffffff


	//   ....[9]....
        /*0070*/ 	.word	0xffffffff


	//----- nvinfo : EIATTR_COOP_GROUP_INSTR_OFFSETS
	.align		4
.L_35:
        /*0074*/ 	.byte	0x04, 0x28
        /*0076*/ 	.short	(.L_37 - .L_36)


	//   ....[0]....
.L_36:
        /*0078*/ 	.word	0x00000130


	//   ....[1]....
        /*007c*/ 	.word	0x00000160


	//   ....[2]....
        /*0080*/ 	.word	0x000001a0


	//   ....[3]....
        /*0084*/ 	.word	0x000001c0


	//   ....[4]....
        /*0088*/ 	.word	0x000001e0


	//   ....[5]....
        /*008c*/ 	.word	0x00000260


	//   ....[6]....
        /*0090*/ 	.word	0x00000290


	//   ....[7]....
        /*0094*/ 	.word	0x000002b0


	//   ....[8]....
        /*0098*/ 	.word	0x000002d0


	//   ....[9]....
        /*009c*/ 	.word	0x000002f0


	//----- nvinfo : EIATTR_VRC_CTA_INIT_COUNT
	.align		4
.L_37:
        /*00a0*/ 	.byte	0x02, 0x4a
	.zero		1
	.zero		1


	//----- nvinfo : EIATTR_EXIT_INSTR_OFFSETS
	.align		4
        /*00a4*/ 	.byte	0x04, 0x1c
        /*00a6*/ 	.short	(.L_39 - .L_38)


	//   ....[0]....
.L_38:
        /*00a8*/ 	.word	0x00000250


	//   ....[1]....
        /*00ac*/ 	.word	0x00000300


	//   ....[2]....
        /*00b0*/ 	.word	0x00000350


	//----- nvinfo : EIATTR_CBANK_PARAM_SIZE
	.align		4
.L_39:
        /*00b4*/ 	.byte	0x03, 0x19
        /*00b6*/ 	.short	0x0014


	//----- nvinfo : EIATTR_PARAM_CBANK
	.align		4
        /*00b8*/ 	.byte	0x04, 0x0a
        /*00ba*/ 	.short	(.L_41 - .L_40)
	.align		4
.L_40:
        /*00bc*/ 	.word	index@(.nv.constant0._Z10reduceShflPKfPfi)
        /*00c0*/ 	.short	0x0380
        /*00c2*/ 	.short	0x0014


	//----- nvinfo : EIATTR_SW_WAR
	.align		4
.L_41:
        /*00c4*/ 	.byte	0x04, 0x36
        /*00c6*/ 	.short	(.L_43 - .L_42)
.L_42:
        /*00c8*/ 	.word	0x00000008
.L_43:


//--------------------- .nv.callgraph             --------------------------
	.section	.nv.callgraph,"",@"SHT_CUDA_CALLGRAPH"
	.align	4
	.sectionentsize	8
	.align		4
        /*0000*/ 	.word	0x00000000
	.align		4
        /*0004*/ 	.word	0xffffffff
	.align		4
        /*0008*/ 	.word	0x00000000
	.align		4
        /*000c*/ 	.word	0xfffffffe
	.align		4
        /*0010*/ 	.word	0x00000000
	.align		4
        /*0014*/ 	.word	0xfffffffd
	.align		4
        /*0018*/ 	.word	0x00000000
	.align		4
        /*001c*/ 	.word	0xfffffffc


//--------------------- .text._Z12reduceSharedPKfPfi --------------------------
	.section	.text._Z12reduceSharedPKfPfi,"ax",@progbits
	.align	128
        .global         _Z12reduceSharedPKfPfi
        .type           _Z12reduceSharedPKfPfi,@function
        .size           _Z12reduceSharedPKfPfi,(.L_x_4 - _Z12reduceSharedPKfPfi)
        .other          _Z12reduceSharedPKfPfi,@"STO_CUDA_ENTRY STV_DEFAULT"
_Z12reduceSharedPKfPfi:
.text._Z12reduceSharedPKfPfi:
[----:B------:R-:W-:Y:S01]  /*0000*/  LDC R1, c[0x0][0x37c] ;  /* 0x0000df00ff017b82 */ /* 0x000fe20000000800 */
[----:B------:R-:W0:Y:S01]  /*0010*/  S2R R6, SR_TID.X ;  /* 0x0000000000067919 */ /* 0x000e220000002100 */
[----:B------:R-:W0:Y:S01]  /*0020*/  LDCU UR8, c[0x0][0x360] ;  /* 0x00006c00ff0877ac */ /* 0x000e220008000800 */
[----:B------:R-:W-:Y:S01]  /*0030*/  IMAD.MOV.U32 R4, RZ, RZ, RZ ;  /* 0x000000ffff047224 */ /* 0x000fe200078e00ff */
[----:B------:R-:W0:Y:S01]  /*0040*/  S2R R7, SR_CTAID.X ;  /* 0x0000000000077919 */ /* 0x000e220000002500 */
[----:B------:R-:W1:Y:S01]  /*0050*/  LDCU UR4, c[0x0][0x390] ;  /* 0x00007200ff0477ac */ /* 0x000e620008000800 */
[----:B------:R-:W2:Y:S01]  /*0060*/  LDCU.64 UR6, c[0x0][0x358] ;  /* 0x00006b00ff0677ac */ /* 0x000ea20008000a00 */
[----:B0-----:R-:W-:-:S05]  /*0070*/  IMAD R5, R7, UR8, R6 ;  /* 0x0000000807057c24 */ /* 0x001fca000f8e0206 */
[----:B-1----:R-:W-:-:S13]  /*0080*/  ISETP.GE.AND P0, PT, R5, UR4, PT ;  /* 0x0000000405007c0c */ /* 0x002fda000bf06270 */
[----:B------:R-:W0:Y:S02]  /*0090*/  @!P0 LDC.64 R2, c[0x0][0x380] ;  /* 0x0000e000ff028b82 */ /* 0x000e240000000a00 */
[----:B0-----:R-:W-:-:S05]  /*00a0*/  @!P0 IMAD.WIDE R2, R5, 0x4, R2 ;  /* 0x0000000405028825 */ /* 0x001fca00078e0202 */
[----:B--2---:R-:W2:Y:S01]  /*00b0*/  @!P0 LDG.E R4, desc[UR6][R2.64] ;  /* 0x0000000602048981 */ /* 0x004ea2000c1e1900 */
[----:B------:R-:W0:Y:S01]  /*00c0*/  S2UR UR5, SR_CgaCtaId ;  /* 0x00000000000579c3 */ /* 0x000e220000008800 */
[----:B------:R-:W-:Y:S01]  /*00d0*/  IMAD.U32 R0, RZ, RZ, UR8 ;  /* 0x00000008ff007e24 */ /* 0x000fe2000f8e00ff */
[----:B------:R-:W-:Y:S01]  /*00e0*/  UMOV UR4, 0x400 ;  /* 0x0000040000047882 */ /* 0x000fe20000000000 */
[----:B------:R-:W-:-:S03]  /*00f0*/  ISETP.NE.AND P0, PT, R6, RZ, PT ;  /* 0x000000ff0600720c */ /* 0x000fc60003f05270 */
[----:B------:R-:W-:Y:S01]  /*0100*/  ISETP.GE.U32.AND P1, PT, R0, 0x2, PT ;  /* 0x000000020000780c */ /* 0x000fe20003f26070 */
[----:B0-----:R-:W-:-:S06]  /*0110*/  ULEA UR4, UR5, UR4, 0x18 ;  /* 0x0000000405047291 */ /* 0x001fcc000f8ec0ff */
[----:B------:R-:W-:-:S05]  /*0120*/  LEA R5, R6, UR4, 0x2 ;  /* 0x0000000406057c11 */ /* 0x000fca000f8e10ff */
[----:B--2---:R0:W-:Y:S01]  /*0130*/  STS [R5], R4 ;  /* 0x0000000405007388 */ /* 0x0041e20000000800 */
[----:B------:R-:W-:Y:S06]  /*0140*/  BAR.SYNC.DEFER_BLOCKING 0x0 ;  /* 0x0000000000007b1d */ /* 0x000fec0000010000 */
[----:B------:R-:W-:Y:S05]  /*0150*/  @!P1 BRA `(.L_x_0) ;  /* 0x00000000002c9947 */ /* 0x000fea0003800000 */
.L_x_1:
[----:B------:R-:W-:-:S04]  /*0160*/  SHF.R.U32.HI R8, RZ, 0x1, R0 ;  /* 0x00000001ff087819 */ /* 0x000fc80000011600 */
[----:B------:R-:W-:-:S13]  /*0170*/  ISETP.GE.U32.AND P1, PT, R6, R8, PT ;  /* 0x000000080600720c */ /* 0x000fda0003f26070 */
[----:B------:R-:W-:Y:S01]  /*0180*/  @!P1 LEA R2, R8, R5, 0x2 ;  /* 0x0000000508029211 */ /* 0x000fe200078e10ff */
[----:B------:R-:W-:Y:S05]  /*0190*/  @!P1 LDS R3, [R5] ;  /* 0x0000000005039984 */ /* 0x000fea0000000800 */
[----:B------:R-:W0:Y:S02]  /*01a0*/  @!P1 LDS R2, [R2] ;  /* 0x0000000002029984 */ /* 0x000e240000000800 */
[----:B0-----:R-:W-:-:S05]  /*01b0*/  @!P1 FADD R4, R2, R3 ;  /* 0x0000000302049221 */ /* 0x001fca0000000000 */
[----:B------:R1:W-:Y:S01]  /*01c0*/  @!P1 STS [R5], R4 ;  /* 0x0000000405009388 */ /* 0x0003e20000000800 */
[----:B------:R-:W-:Y:S01]  /*01d0*/  BAR.SYNC.DEFER_BLOCKING 0x0 ;  /* 0x0000000000007b1d */ /* 0x000fe20000010000 */
[----:B------:R-:W-:Y:S01]  /*01e0*/  ISETP.GT.U32.AND P1, PT, R0, 0x3, PT ;  /* 0x000000030000780c */ /* 0x000fe20003f24070 */
[----:B------:R-:W-:-:S12]  /*01f0*/  IMAD.MOV.U32 R0, RZ, RZ, R8 ;  /* 0x000000ffff007224 */ /* 0x000fd800078e0008 */
[----:B-1----:R-:W-:Y:S05]  /*0200*/  @P1 BRA `(.L_x_1) ;  /* 0xfffffffc00d41947 */ /* 0x002fea000383ffff */
.L_x_0:
[----:B------:R-:W-:Y:S05]  /*0210*/  @P0 EXIT ;  /* 0x000000000000094d */ /* 0x000fea0003800000 */
[----:B------:R-:W1:Y:S01]  /*0220*/  S2UR UR5, SR_CgaCtaId ;  /* 0x00000000000579c3 */ /* 0x000e620000008800 */
[----:B------:R-:W-:-:S07]  /*0230*/  UMOV UR4, 0x400 ;  /* 0x0000040000047882 */ /* 0x000fce0000000000 */
[----:B------:R-:W2:Y:S01]  /*0240*/  LDC.64 R2, c[0x0][0x388] ;  /* 0x0000e200ff027b82 */ /* 0x000ea20000000a00 */
[----:B-1----:R-:W-:Y:S01]  /*0250*/  ULEA UR4, UR5, UR4, 0x18 ;  /* 0x0000000405047291 */ /* 0x002fe2000f8ec0ff */
[----:B--2---:R-:W-:-:S08]  /*0260*/  IMAD.WIDE.U32 R2, R7, 0x4, R2 ;  /* 0x0000000407027825 */ /* 0x004fd000078e0002 */
[----:B0-----:R-:W0:Y:S04]  /*0270*/  LDS R5, [UR4] ;  /* 0x00000004ff057984 */ /* 0x001e280008000800 */
[----:B0-----:R-:W-:Y:S01]  /*0280*/  STG.E desc[UR6][R2.64], R5 ;  /* 0x0000000502007986 */ /* 0x001fe2000c101906 */
[----:B------:R-:W-:Y:S05]  /*0290*/  EXIT ;  /* 0x000000000000794d */ /* 0x000fea0003800000 */
.L_x_2:
[----:B------:R-:W-:-:S00]  /*02a0*/  BRA `(.L_x_2) ;  /* 0xfffffffc00fc7947 */ /* 0x000fc0000383ffff */
[----:B------:R-:W-:-:S00]  /*02b0*/  NOP ;  /* 0x0000000000007918 */ /* 0x000fc00000000000 */
        /* <DEDUP_REMOVED lines=12> */
.L_x_4:


//--------------------- .text._Z10reduceShflPKfPfi --------------------------
	.section	.text._Z10reduceShflPKfPfi,"ax",@progbits
	.align	128
        .global         _Z10reduceShflPKfPfi
        .type           _Z10reduceShflPKfPfi,@function
        .size           _Z10reduceShflPKfPfi,(.L_x_5 - _Z10reduceShflPKfPfi)
        .other          _Z10reduceShflPKfPfi,@"STO_CUDA_ENTRY STV_DEFAULT"
_Z10reduceShflPKfPfi:
.text._Z10reduceShflPKfPfi:
[----:B------:R-:W-:Y:S01]  /*0000*/  LDC R1, c[0x0][0x37c] ;  /* 0x0000df00ff017b82 */ /* 0x000fe20000000800 */
[----:B------:R-:W0:Y:S01]  /*0010*/  S2R R13, SR_TID.X ;  /* 0x00000000000d7919 */ /* 0x000e220000002100 */
[----:B------:R-:W0:Y:S01]  /*0020*/  LDCU UR4, c[0x0][0x360] ;  /* 0x00006c00ff0477ac */ /* 0x000e220008000800 */
[----:B------:R-:W-:Y:S01]  /*0030*/  HFMA2 R4, -RZ, RZ, 0, 0 ;  /* 0x00000000ff047431 */ /* 0x000fe200000001ff */
[----:B------:R-:W0:Y:S01]  /*0040*/  S2R R0, SR_CTAID.X ;  /* 0x0000000000007919 */ /* 0x000e220000002500 */
[----:B------:R-:W1:Y:S01]  /*0050*/  LDCU UR5, c[0x0][0x390] ;  /* 0x00007200ff0577ac */ /* 0x000e620008000800 */
[----:B0-----:R-:W-:-:S05]  /*0060*/  IMAD R5, R0, UR4, R13 ;  /* 0x0000000400057c24 */ /* 0x001fca000f8e020d */
[----:B-1----:R-:W-:Y:S01]  /*0070*/  ISETP.GE.AND P0, PT, R5, UR5, PT ;  /* 0x0000000505007c0c */ /* 0x002fe2000bf06270 */
[----:B------:R-:W0:-:S12]  /*0080*/  LDCU.64 UR4, c[0x0][0x358] ;  /* 0x00006b00ff0477ac */ /* 0x000e180008000a00 */
[----:B------:R-:W1:Y:S02]  /*0090*/  @!P0 LDC.64 R2, c[0x0][0x380] ;  /* 0x0000e000ff028b82 */ /* 0x000e640000000a00 */
[----:B-1----:R-:W-:-:S05]  /*00a0*/  @!P0 IMAD.WIDE R2, R5, 0x4, R2 ;  /* 0x0000000405028825 */ /* 0x002fca00078e0202 */
[----:B0-----:R0:W2:Y:S01]  /*00b0*/  @!P0 LDG.E R4, desc[UR4][R2.64] ;  /* 0x0000000402048981 */ /* 0x0010a2000c1e1900 */
[C---:B------:R-:W-:Y:S02]  /*00c0*/  LOP3.LUT P0, R9, R13.reuse, 0x1f, RZ, 0xc0, !PT ;  /* 0x0000001f0d097812 */ /* 0x040fe4000780c0ff */
[----:B------:R-:W-:-:S11]  /*00d0*/  ISETP.GT.U32.AND P1, PT, R13, 0x7, PT ;  /* 0x000000070d00780c */ /* 0x000fd60003f24070 */
[----:B------:R-:W1:Y:S01]  /*00e0*/  @!P0 S2R R11, SR_CgaCtaId ;  /* 0x00000000000b8919 */ /* 0x000e620000008800 */
[----:B0-----:R-:W-:Y:S01]  /*00f0*/  @!P0 MOV R2, 0x400 ;  /* 0x0000040000028802 */ /* 0x001fe20000000f00 */
[----:B------:R-:W0:Y:S03]  /*0100*/  @!P1 S2R R15, SR_CgaCtaId ;  /* 0x00000000000f9919 */ /* 0x000e260000008800 */
[----:B-1----:R-:W-:-:S04]  /*0110*/  @!P0 LEA R2, R11, R2, 0x18 ;  /* 0x000000020b028211 */ /* 0x002fc800078ec0ff */
[----:B------:R-:W-:Y:S01]  /*0120*/  @!P0 LEA.HI R2, R13, R2, RZ, 0x1d ;  /* 0x000000020d028211 */ /* 0x000fe200078fe8ff */
[----:B--2---:R-:W1:Y:S02]  /*0130*/  SHFL.DOWN PT, R5, R4, 0x10, 0x1f ;  /* 0x0a001f0004057f89 */ /* 0x004e6400000e0000 */
[----:B-1----:R-:W-:Y:S01]  /*0140*/  FADD R5, R5, R4 ;  /* 0x0000000405057221 */ /* 0x002fe20000000000 */
[----:B------:R-:W-:-:S04]  /*0150*/  @!P1 MOV R4, 0x400 ;  /* 0x0000040000049802 */ /* 0x000fc80000000f00 */
[----:B------:R-:W1:Y:S01]  /*0160*/  SHFL.DOWN PT, R6, R5, 0x8, 0x1f ;  /* 0x09001f0005067f89 */ /* 0x000e6200000e0000 */
[----:B0-----:R-:W-:-:S04]  /*0170*/  @!P1 LEA R4, R15, R4, 0x18 ;  /* 0x000000040f049211 */ /* 0x001fc800078ec0ff */
[----:B------:R-:W-:Y:S01]  /*0180*/  @!P1 LEA R4, R13, R4, 0x2 ;  /* 0x000000040d049211 */ /* 0x000fe200078e10ff */
[----:B-1----:R-:W-:-:S05]  /*0190*/  FADD R6, R5, R6 ;  /* 0x0000000605067221 */ /* 0x002fca0000000000 */
[----:B------:R-:W0:Y:S02]  /*01a0*/  SHFL.DOWN PT, R7, R6, 0x4, 0x1f ;  /* 0x08801f0006077f89 */ /* 0x000e2400000e0000 */
[----:B0-----:R-:W-:-:S05]  /*01b0*/  FADD R7, R6, R7 ;  /* 0x0000000706077221 */ /* 0x001fca0000000000 */
[----:B------:R-:W0:Y:S02]  /*01c0*/  SHFL.DOWN PT, R8, R7, 0x2, 0x1f ;  /* 0x08401f0007087f89 */ /* 0x000e2400000e0000 */
[----:B0-----:R-:W-:-:S05]  /*01d0*/  FADD R8, R7, R8 ;  /* 0x0000000807087221 */ /* 0x001fca0000000000 */
[----:B------:R-:W0:Y:S02]  /*01e0*/  SHFL.DOWN PT, R3, R8, 0x1, 0x1f ;  /* 0x08201f0008037f89 */ /* 0x000e2400000e0000 */
[----:B0-----:R-:W-:Y:S01]  /*01f0*/  FADD R5, R8, R3 ;  /* 0x0000000308057221 */ /* 0x001fe20000000000 */
[----:B------:R-:W-:-:S04]  /*0200*/  MOV R3, RZ ;  /* 0x000000ff00037202 */ /* 0x000fc80000000f00 */
[----:B------:R0:W-:Y:S01]  /*0210*/  @!P0 STS [R2], R5 ;  /* 0x0000000502008388 */ /* 0x0001e20000000800 */
[----:B------:R-:W-:Y:S01]  /*0220*/  BAR.SYNC.DEFER_BLOCKING 0x0 ;  /* 0x0000000000007b1d */ /* 0x000fe20000010000 */
[----:B------:R-:W-:-:S05]  /*0230*/  ISETP.GT.U32.AND P0, PT, R13, 0x1f, PT ;  /* 0x0000001f0d00780c */ /* 0x000fca0003f04070 */
[----:B------:R0:W1:Y:S08]  /*0240*/  @!P1 LDS R3, [R4] ;  /* 0x0000000004039984 */ /* 0x0000700000000800 */
[----:B0-----:R-:W-:Y:S05]  /*0250*/  @P0 EXIT ;  /* 0x000000000000094d */ /* 0x001fea0003800000 */
[----:B-1----:R-:W0:Y:S01]  /*0260*/  SHFL.DOWN PT, R2, R3, 0x10, 0x1f ;  /* 0x0a001f0003027f89 */ /* 0x002e2200000e0000 */
[----:B------:R-:W-:Y:S01]  /*0270*/  ISETP.NE.AND P0, PT, R9, RZ, PT ;  /* 0x000000ff0900720c */ /* 0x000fe20003f05270 */
[----:B0-----:R-:W-:-:S05]  /*0280*/  FADD R2, R2, R3 ;  /* 0x0000000302027221 */ /* 0x001fca0000000000 */
[----:B------:R-:W0:Y:S02]  /*0290*/  SHFL.DOWN PT, R5, R2, 0x8, 0x1f ;  /* 0x09001f0002057f89 */ /* 0x000e2400000e0000 */
[----:B0-----:R-:W-:-:S05]  /*02a0*/  FADD R5, R2, R5 ;  /* 0x0000000502057221 */ /* 0x001fca0000000000 */
[----:B------:R-:W0:Y:S02]  /*02b0*/  SHFL.DOWN PT, R4, R5, 0x4, 0x1f ;  /* 0x08801f0005047f89 */ /* 0x000e2400000e0000 */
[----:B0-----:R-:W-:-:S05]  /*02c0*/  FADD R4, R5, R4 ;  /* 0x0000000405047221 */ /* 0x001fca0000000000 */
[----:B------:R-:W0:Y:S02]  /*02d0*/  SHFL.DOWN PT, R7, R4, 0x2, 0x1f ;  /* 0x08401f0004077f89 */ /* 0x000e2400000e0000 */
[----:B0-----:R-:W-:-:S05]  /*02e0*/  FADD R7, R4, R7 ;  /* 0x0000000704077221 */ /* 0x001fca0000000000 */
[----:B------:R0:W1:Y:S01]  /*02f0*/  SHFL.DOWN PT, R6, R7, 0x1, 0x1f ;  /* 0x08201f0007067f89 */ /* 0x00006200000e0000 */
[----:B------:R-:W-:Y:S05]  /*0300*/  @P0 EXIT ;  /* 0x000000000000094d */ /* 0x000fea0003800000 */
[----:B------:R-:W2:Y:S01]  /*0310*/  LDC.64 R2, c[0x0][0x388] ;  /* 0x0000e200ff027b82 */ /* 0x000ea20000000a00 */
[----:B01----:R-:W-:Y:S01]  /*0320*/  FADD R7, R7, R6 ;  /* 0x0000000607077221 */ /* 0x003fe20000000000 */
[----:B--2---:R-:W-:-:S05]  /*0330*/  IMAD.WIDE.U32 R2, R0, 0x4, R2 ;  /* 0x0000000400027825 */ /* 0x004fca00078e0002 */
[----:B------:R-:W-:Y:S01]  /*0340*/  STG.E desc[UR4][R2.64], R7 ;  /* 0x0000000702007986 */ /* 0x000fe2000c101904 */
[----:B------:R-:W-:Y:S05]  /*0350*/  EXIT ;  /* 0x000000000000794d */ /* 0x000fea0003800000 */
.L_x_3:
        /* <DEDUP_REMOVED lines=10> */
.L_x_5:


//--------------------- .nv.shared._Z12reduceSharedPKfPfi --------------------------
	.section	.nv.shared._Z12reduceSharedPKfPfi,"aw",@nobits
	.sectionflags	@""
	.align	4
.nv.shared._Z12reduceSharedPKfPfi:
	.zero		2048


//--------------------- .nv.shared.reserved.0     --------------------------
	.section	.nv.shared.reserved.0,"aw",@nobits
	.weak		__nv_reservedSMEM_offset_0_alias
	.size		__nv_reservedSMEM_offset_0_alias, 0, 64
	.other		__nv_reservedSMEM_offset_0_alias,@"STO_CUDA_RESERVED_SHARED STV_DEFAULT"
__nv_reservedSMEM_offset_0_alias:
	.zero		0
	.zero		64


//--------------------- .nv.shared._Z10reduceShflPKfPfi --------------------------
	.section	.nv.shared._Z10reduceShflPKfPfi,"aw",@nobits
	.sectionflags	@""
	.align	4
.nv.shared._Z10reduceShflPKfPfi:
	.zero		1056


//--------------------- .nv.constant0._Z12reduceSharedPKfPfi --------------------------
	.section	.nv.constant0._Z12reduceSharedPKfPfi,"a",@progbits
	.sectionflags	@""
	.align	4
.nv.constant0._Z12reduceSharedPKfPfi:
	.zero		916


//--------------------- .nv.constant0._Z10reduceShflPKfPfi --------------------------
	.section	.nv.constant0._Z10reduceShflPKfPfi,"a",@progbits
	.sectionflags	@""
	.align	4
.nv.constant0._Z10reduceShflPKfPfi:
	.zero		916


//--------------------- SYMBOLS --------------------------

	.type		.nv.reservedSmem.offset0,@object
	.size		.nv.reservedSmem.offset0,0x4
	.type		.nv.reservedSmem.cap,@object
	.size		.nv.reservedSmem.cap,0x4
